//
// Generated by NVIDIA NVVM Compiler
//
// Compiler Build ID: CL-36424714
// Cuda compilation tools, release 13.0, V13.0.88
// Based on NVVM 20.0.0
//

.version 9.0
.target sm_100
.address_size 64

	// .globl	_Z15matrixMulKerneliiiPKfS0_Pf

.visible .entry _Z15matrixMulKerneliiiPKfS0_Pf(
	.param .u32 _Z15matrixMulKerneliiiPKfS0_Pf_param_0,
	.param .u32 _Z15matrixMulKerneliiiPKfS0_Pf_param_1,
	.param .u32 _Z15matrixMulKerneliiiPKfS0_Pf_param_2,
	.param .u64 .ptr .align 1 _Z15matrixMulKerneliiiPKfS0_Pf_param_3,
	.param .u64 .ptr .align 1 _Z15matrixMulKerneliiiPKfS0_Pf_param_4,
	.param .u64 .ptr .align 1 _Z15matrixMulKerneliiiPKfS0_Pf_param_5
)
{
	.reg .pred 	%p<13>;
	.reg .b32 	%r<41>;
	.reg .b32 	%f<68>;
	.reg .b64 	%rd<53>;

	ld.param.u32 	%r20, [_Z15matrixMulKerneliiiPKfS0_Pf_param_0];
	ld.param.u32 	%r18, [_Z15matrixMulKerneliiiPKfS0_Pf_param_1];
	ld.param.u32 	%r19, [_Z15matrixMulKerneliiiPKfS0_Pf_param_2];
	ld.param.u64 	%rd7, [_Z15matrixMulKerneliiiPKfS0_Pf_param_3];
	ld.param.u64 	%rd8, [_Z15matrixMulKerneliiiPKfS0_Pf_param_4];
	ld.param.u64 	%rd6, [_Z15matrixMulKerneliiiPKfS0_Pf_param_5];
	cvta.to.global.u64 	%rd1, %rd8;
	cvta.to.global.u64 	%rd2, %rd7;
	mov.u32 	%r21, %ctaid.y;
	mov.u32 	%r22, %ntid.y;
	mov.u32 	%r23, %tid.y;
	mad.lo.s32 	%r1, %r21, %r22, %r23;
	mov.u32 	%r24, %ctaid.x;
	mov.u32 	%r25, %ntid.x;
	mov.u32 	%r26, %tid.x;
	mad.lo.s32 	%r2, %r24, %r25, %r26;
	setp.ge.s32 	%p1, %r1, %r20;
	setp.ge.s32 	%p2, %r2, %r18;
	or.pred  	%p3, %p1, %p2;
	@%p3 bra 	$L__BB0_14;
	setp.lt.s32 	%p4, %r19, 1;
	mov.f32 	%f67, 0f00000000;
	@%p4 bra 	$L__BB0_13;
	mul.lo.s32 	%r3, %r19, %r1;
	and.b32  	%r4, %r19, 7;
	setp.lt.u32 	%p5, %r19, 8;
	mov.f32 	%f67, 0f00000000;
	mov.b32 	%r39, 0;
	@%p5 bra 	$L__BB0_5;
	and.b32  	%r39, %r19, 2147483640;
	neg.s32 	%r37, %r39;
	shl.b32 	%r7, %r18, 3;
	mul.wide.u32 	%rd9, %r3, 4;
	add.s64 	%rd10, %rd9, %rd2;
	add.s64 	%rd52, %rd10, 16;
	mov.f32 	%f67, 0f00000000;
	mul.wide.s32 	%rd13, %r18, 4;
	mov.u32 	%r36, %r2;
$L__BB0_4:
	.pragma "nounroll";
	ld.global.f32 	%f17, [%rd52+-16];
	mul.wide.s32 	%rd11, %r36, 4;
	add.s64 	%rd12, %rd1, %rd11;
	ld.global.f32 	%f18, [%rd12];
	fma.rn.f32 	%f19, %f17, %f18, %f67;
	ld.global.f32 	%f20, [%rd52+-12];
	add.s64 	%rd14, %rd12, %rd13;
	ld.global.f32 	%f21, [%rd14];
	fma.rn.f32 	%f22, %f20, %f21, %f19;
	ld.global.f32 	%f23, [%rd52+-8];
	add.s64 	%rd15, %rd14, %rd13;
	ld.global.f32 	%f24, [%rd15];
	fma.rn.f32 	%f25, %f23, %f24, %f22;
	ld.global.f32 	%f26, [%rd52+-4];
	add.s64 	%rd16, %rd15, %rd13;
	ld.global.f32 	%f27, [%rd16];
	fma.rn.f32 	%f28, %f26, %f27, %f25;
	ld.global.f32 	%f29, [%rd52];
	add.s64 	%rd17, %rd16, %rd13;
	ld.global.f32 	%f30, [%rd17];
	fma.rn.f32 	%f31, %f29, %f30, %f28;
	ld.global.f32 	%f32, [%rd52+4];
	add.s64 	%rd18, %rd17, %rd13;
	ld.global.f32 	%f33, [%rd18];
	fma.rn.f32 	%f34, %f32, %f33, %f31;
	ld.global.f32 	%f35, [%rd52+8];
	add.s64 	%rd19, %rd18, %rd13;
	ld.global.f32 	%f36, [%rd19];
	fma.rn.f32 	%f37, %f35, %f36, %f34;
	ld.global.f32 	%f38, [%rd52+12];
	add.s64 	%rd20, %rd19, %rd13;
	ld.global.f32 	%f39, [%rd20];
	fma.rn.f32 	%f67, %f38, %f39, %f37;
	add.s32 	%r37, %r37, 8;
	add.s32 	%r36, %r36, %r7;
	add.s64 	%rd52, %rd52, 32;
	setp.ne.s32 	%p6, %r37, 0;
	@%p6 bra 	$L__BB0_4;
$L__BB0_5:
	setp.eq.s32 	%p7, %r4, 0;
	@%p7 bra 	$L__BB0_13;
	and.b32  	%r13, %r19, 3;
	setp.lt.u32 	%p8, %r4, 4;
	@%p8 bra 	$L__BB0_8;
	add.s32 	%r28, %r39, %r3;
	mul.wide.u32 	%rd21, %r28, 4;
	add.s64 	%rd22, %rd2, %rd21;
	ld.global.f32 	%f41, [%rd22];
	mad.lo.s32 	%r29, %r39, %r18, %r2;
	mul.wide.s32 	%rd23, %r29, 4;
	add.s64 	%rd24, %rd1, %rd23;
	ld.global.f32 	%f42, [%rd24];
	fma.rn.f32 	%f43, %f41, %f42, %f67;
	cvt.u64.u32 	%rd25, %r3;
	cvt.u64.u32 	%rd26, %r39;
	add.s64 	%rd27, %rd26, %rd25;
	shl.b64 	%rd28, %rd27, 2;
	add.s64 	%rd29, %rd2, %rd28;
	ld.global.f32 	%f44, [%rd29+4];
	mul.wide.s32 	%rd30, %r18, 4;
	add.s64 	%rd31, %rd24, %rd30;
	ld.global.f32 	%f45, [%rd31];
	fma.rn.f32 	%f46, %f44, %f45, %f43;
	ld.global.f32 	%f47, [%rd29+8];
	add.s64 	%rd32, %rd31, %rd30;
	ld.global.f32 	%f48, [%rd32];
	fma.rn.f32 	%f49, %f47, %f48, %f46;
	ld.global.f32 	%f50, [%rd29+12];
	add.s64 	%rd33, %rd32, %rd30;
	ld.global.f32 	%f51, [%rd33];
	fma.rn.f32 	%f67, %f50, %f51, %f49;
	add.s32 	%r39, %r39, 4;
$L__BB0_8:
	setp.eq.s32 	%p9, %r13, 0;
	@%p9 bra 	$L__BB0_13;
	setp.eq.s32 	%p10, %r13, 1;
	@%p10 bra 	$L__BB0_11;
	add.s32 	%r30, %r39, %r3;
	mul.wide.u32 	%rd34, %r30, 4;
	add.s64 	%rd35, %rd2, %rd34;
	ld.global.f32 	%f53, [%rd35];
	mad.lo.s32 	%r31, %r39, %r18, %r2;
	mul.wide.s32 	%rd36, %r31, 4;
	add.s64 	%rd37, %rd1, %rd36;
	ld.global.f32 	%f54, [%rd37];
	fma.rn.f32 	%f55, %f53, %f54, %f67;
	cvt.u64.u32 	%rd38, %r3;
	cvt.u64.u32 	%rd39, %r39;
	add.s64 	%rd40, %rd39, %rd38;
	shl.b64 	%rd41, %rd40, 2;
	add.s64 	%rd42, %rd2, %rd41;
	ld.global.f32 	%f56, [%rd42+4];
	mul.wide.s32 	%rd43, %r18, 4;
	add.s64 	%rd44, %rd37, %rd43;
	ld.global.f32 	%f57, [%rd44];
	fma.rn.f32 	%f67, %f56, %f57, %f55;
	add.s32 	%r39, %r39, 2;
$L__BB0_11:
	and.b32  	%r32, %r19, 1;
	setp.eq.b32 	%p11, %r32, 1;
	not.pred 	%p12, %p11;
	@%p12 bra 	$L__BB0_13;
	add.s32 	%r33, %r39, %r3;
	mul.wide.u32 	%rd45, %r33, 4;
	add.s64 	%rd46, %rd2, %rd45;
	ld.global.f32 	%f58, [%rd46];
	mad.lo.s32 	%r34, %r39, %r18, %r2;
	mul.wide.s32 	%rd47, %r34, 4;
	add.s64 	%rd48, %rd1, %rd47;
	ld.global.f32 	%f59, [%rd48];
	fma.rn.f32 	%f67, %f58, %f59, %f67;
$L__BB0_13:
	mad.lo.s32 	%r35, %r18, %r1, %r2;
	cvta.to.global.u64 	%rd49, %rd6;
	mul.wide.s32 	%rd50, %r35, 4;
	add.s64 	%rd51, %rd49, %rd50;
	st.global.f32 	[%rd51], %f67;
$L__BB0_14:
	ret;

}


// ===== COMPILED SASS (sm_100) =====

	.target	sm_100

	.elftype	@"ET_EXEC"


//--------------------- .note.nv.tkinfo           --------------------------
	.section	.note.nv.tkinfo,"",@"SHT_NOTE"
	.sectionflags	@"SHF_NOTE_NV_TKINFO"
	.tkinfo
        /*0018*/ 	.word	0x00000002
        /*0030*/ 	.string	""
        /*0030*/ 	.string	"ptxas"
        /*0030*/ 	.string	"Cuda compilation tools, release 13.0, V13.0.88"
        /*0030*/ 	.string	"Build cuda_13.0.r13.0/compiler.36424714_0"
        /*0030*/ 	.string	"-arch sm_100 -m 64 "



//--------------------- .note.nv.cuinfo           --------------------------
	.section	.note.nv.cuinfo,"",@"SHT_NOTE"
	.sectionflags	@"SHF_NOTE_NV_CUINFO"
        /*0018*/ 	.short	0x0002
        /*001a*/ 	.short	0x0064
        /*001c*/ 	.short	0x0082
	.zero		2


//--------------------- .nv.info                  --------------------------
	.section	.nv.info,"",@"SHT_CUDA_INFO"
	.align	4


	//----- nvinfo : EIATTR_REGCOUNT
	.align		4
        /*0000*/ 	.byte	0x04, 0x2f
        /*0002*/ 	.short	(.L_1 - .L_0)
	.align		4
.L_0:
        /*0004*/ 	.word	index@(_Z15matrixMulKerneliiiPKfS0_Pf)
        /*0008*/ 	.word	0x00000020


	//----- nvinfo : EIATTR_FRAME_SIZE
	.align		4
.L_1:
        /*000c*/ 	.byte	0x04, 0x11
        /*000e*/ 	.short	(.L_3 - .L_2)
	.align		4
.L_2:
        /*0010*/ 	.word	index@(_Z15matrixMulKerneliiiPKfS0_Pf)
        /*0014*/ 	.word	0x00000000


	//----- nvinfo : EIATTR_MIN_STACK_SIZE
	.align		4
.L_3:
        /*0018*/ 	.byte	0x04, 0x12
        /*001a*/ 	.short	(.L_5 - .L_4)
	.align		4
.L_4:
        /*001c*/ 	.word	index@(_Z15matrixMulKerneliiiPKfS0_Pf)
        /*0020*/ 	.word	0x00000000
.L_5:


//--------------------- .nv.compat                --------------------------
	.section	.nv.compat,"",@"SHT_CUDA_COMPAT_INFO"
	.align	4
        /*0000*/ 	.byte	0x02, 0x09, 0x00, 0x00, 0x02, 0x02, 0x01, 0x00, 0x02, 0x05, 0x05, 0x00, 0x03, 0x07, 0x01, 0x01
        /*0010*/ 	.byte	0x02, 0x03, 0x00, 0x00, 0x02, 0x06, 0x01, 0x00, 0x04, 0x0b, 0x08, 0x00, 0x09, 0x00, 0x00, 0x00
        /*0020*/ 	.byte	0x00, 0x00, 0x00, 0x00


//--------------------- .nv.info._Z15matrixMulKerneliiiPKfS0_Pf --------------------------
	.section	.nv.info._Z15matrixMulKerneliiiPKfS0_Pf,"",@"SHT_CUDA_INFO"
	.sectionflags	@""
	.align	4


	//----- nvinfo : EIATTR_CUDA_API_VERSION
	.align		4
        /*0000*/ 	.byte	0x04, 0x37
        /*0002*/ 	.short	(.L_7 - .L_6)
.L_6:
        /*0004*/ 	.word	0x00000082


	//----- nvinfo : EIATTR_KPARAM_INFO
	.align		4
.L_7:
        /*0008*/ 	.byte	0x04, 0x17
        /*000a*/ 	.short	(.L_9 - .L_8)
.L_8:
        /*000c*/ 	.word	0x00000000
        /*0010*/ 	.short	0x0005
        /*0012*/ 	.short	0x0020
        /*0014*/ 	.byte	0x00, 0xf5, 0x21, 0x00


	//----- nvinfo : EIATTR_KPARAM_INFO
	.align		4
.L_9:
        /*0018*/ 	.byte	0x04, 0x17
        /*001a*/ 	.short	(.L_11 - .L_10)
.L_10:
        /*001c*/ 	.word	0x00000000
        /*0020*/ 	.short	0x0004
        /*0022*/ 	.short	0x0018
        /*0024*/ 	.byte	0x00, 0xf5, 0x21, 0x00


	//----- nvinfo : EIATTR_KPARAM_INFO
	.align		4
.L_11:
        /*0028*/ 	.byte	0x04, 0x17
        /*002a*/ 	.short	(.L_13 - .L_12)
.L_12:
        /*002c*/ 	.word	0x00000000
        /*0030*/ 	.short	0x0003
        /*0032*/ 	.short	0x0010
        /*0034*/ 	.byte	0x00, 0xf5, 0x21, 0x00


	//----- nvinfo : EIATTR_KPARAM_INFO
	.align		4
.L_13:
        /*0038*/ 	.byte	0x04, 0x17
        /*003a*/ 	.short	(.L_15 - .L_14)
.L_14:
        /*003c*/ 	.word	0x00000000
        /*0040*/ 	.short	0x0002
        /*0042*/ 	.short	0x0008
        /*0044*/ 	.byte	0x00, 0xf0, 0x11, 0x00


	//----- nvinfo : EIATTR_KPARAM_INFO
	.align		4
.L_15:
        /*0048*/ 	.byte	0x04, 0x17
        /*004a*/ 	.short	(.L_17 - .L_16)
.L_16:
        /*004c*/ 	.word	0x00000000
        /*0050*/ 	.short	0x0001
        /*0052*/ 	.short	0x0004
        /*0054*/ 	.byte	0x00, 0xf0, 0x11, 0x00


	//----- nvinfo : EIATTR_KPARAM_INFO
	.align		4
.L_17:
        /*0058*/ 	.byte	0x04, 0x17
        /*005a*/ 	.short	(.L_19 - .L_18)
.L_18:
        /*005c*/ 	.word	0x00000000
        /*0060*/ 	.short	0x0000
        /*0062*/ 	.short	0x0000
        /*0064*/ 	.byte	0x00, 0xf0, 0x11, 0x00


	//----- nvinfo : EIATTR_SPARSE_MMA_MASK
	.align		4
.L_19:
        /*0068*/ 	.byte	0x03, 0x50
        /*006a*/ 	.short	0x0000


	//----- nvinfo : EIATTR_MAXREG_COUNT
	.align		4
        /*006c*/ 	.byte	0x03, 0x1b
        /*006e*/ 	.short	0x00ff


	//----- nvinfo : EIATTR_MERCURY_ISA_VERSION
	.align		4
        /*0070*/ 	.byte	0x03, 0x5f
        /*0072*/ 	.short	0x0101


	//----- nvinfo : EIATTR_VRC_CTA_INIT_COUNT
	.align		4
        /*0074*/ 	.byte	0x02, 0x4a
	.zero		1
	.zero		1


	//----- nvinfo : EIATTR_EXIT_INSTR_OFFSETS
	.align		4
        /*0078*/ 	.byte	0x04, 0x1c
        /*007a*/ 	.short	(.L_21 - .L_20)


	//   ....[0]....
.L_20:
        /*007c*/ 	.word	0x000000c0


	//   ....[1]....
        /*0080*/ 	.word	0x000008e0


	//----- nvinfo : EIATTR_CBANK_PARAM_SIZE
	.align		4
.L_21:
        /*0084*/ 	.byte	0x03, 0x19
        /*0086*/ 	.short	0x0028


	//----- nvinfo : EIATTR_PARAM_CBANK
	.align		4
        /*0088*/ 	.byte	0x04, 0x0a
        /*008a*/ 	.short	(.L_23 - .L_22)
	.align		4
.L_22:
        /*008c*/ 	.word	index@(.nv.constant0._Z15matrixMulKerneliiiPKfS0_Pf)
        /*0090*/ 	.short	0x0380
        /*0092*/ 	.short	0x0028


	//----- nvinfo : EIATTR_SW_WAR
	.align		4
.L_23:
        /*0094*/ 	.byte	0x04, 0x36
        /*0096*/ 	.short	(.L_25 - .L_24)
.L_24:
        /*0098*/ 	.word	0x00000008
.L_25:


//--------------------- .nv.callgraph             --------------------------
	.section	.nv.callgraph,"",@"SHT_CUDA_CALLGRAPH"
	.align	4
	.sectionentsize	8
	.align		4
        /*0000*/ 	.word	0x00000000
	.align		4
        /*0004*/ 	.word	0xffffffff
	.align		4
        /*0008*/ 	.word	0x00000000
	.align		4
        /*000c*/ 	.word	0xfffffffe
	.align		4
        /*0010*/ 	.word	0x00000000
	.align		4
        /*0014*/ 	.word	0xfffffffd
	.align		4
        /*0018*/ 	.word	0x00000000
	.align		4
        /*001c*/ 	.word	0xfffffffc


//--------------------- .text._Z15matrixMulKerneliiiPKfS0_Pf --------------------------
	.section	.text._Z15matrixMulKerneliiiPKfS0_Pf,"ax",@progbits
	.align	128
        .global         _Z15matrixMulKerneliiiPKfS0_Pf
        .type           _Z15matrixMulKerneliiiPKfS0_Pf,@function
        .size           _Z15matrixMulKerneliiiPKfS0_Pf,(.L_x_5 - _Z15matrixMulKerneliiiPKfS0_Pf)
        .other          _Z15matrixMulKerneliiiPKfS0_Pf,@"STO_CUDA_ENTRY STV_DEFAULT"
_Z15matrixMulKerneliiiPKfS0_Pf:
.text._Z15matrixMulKerneliiiPKfS0_Pf:
[----:B------:R-:W-:Y:S01]  /*0000*/  LDC R1, c[0x0][0x37c] ;  /* 0x0000df00ff017b82 */ /* 0x000fe20000000800 */
[----:B------:R-:W0:Y:S07]  /*0010*/  S2R R5, SR_TID.X ;  /* 0x0000000000057919 */ /* 0x000e2e0000002100 */
[----:B------:R-:W1:Y:S01]  /*0020*/  LDC R19, c[0x0][0x364] ;  /* 0x0000d900ff137b82 */ /* 0x000e620000000800 */
[----:B------:R-:W1:Y:S07]  /*0030*/  S2R R4, SR_TID.Y ;  /* 0x0000000000047919 */ /* 0x000e6e0000002200 */
[----:B------:R-:W0:Y:S08]  /*0040*/  S2UR UR5, SR_CTAID.X ;  /* 0x00000000000579c3 */ /* 0x000e300000002500 */
[----:B------:R-:W0:Y:S08]  /*0050*/  LDC R0, c[0x0][0x360] ;  /* 0x0000d800ff007b82 */ /* 0x000e300000000800 */
[----:B------:R-:W1:Y:S08]  /*0060*/  S2UR UR4, SR_CTAID.Y ;  /* 0x00000000000479c3 */ /* 0x000e700000002600 */
[----:B------:R-:W2:Y:S01]  /*0070*/  LDC.64 R2, c[0x0][0x380] ;  /* 0x0000e000ff027b82 */ /* 0x000ea20000000a00 */
[----:B0-----:R-:W-:-:S02]  /*0080*/  IMAD R0, R0, UR5, R5 ;  /* 0x0000000500007c24 */ /* 0x001fc4000f8e0205 */
[----:B-1----:R-:W-:-:S03]  /*0090*/  IMAD R19, R19, UR4, R4 ;  /* 0x0000000413137c24 */ /* 0x002fc6000f8e0204 */
[----:B--2---:R-:W-:-:S04]  /*00a0*/  ISETP.GE.AND P0, PT, R0, R3, PT ;  /* 0x000000030000720c */ /* 0x004fc80003f06270 */
[----:B------:R-:W-:-:S13]  /*00b0*/  ISETP.GE.OR P0, PT, R19, R2, P0 ;  /* 0x000000021300720c */ /* 0x000fda0000706670 */
[----:B------:R-:W-:Y:S05]  /*00c0*/  @P0 EXIT ;  /* 0x000000000000094d */ /* 0x000fea0003800000 */
[----:B------:R-:W0:Y:S01]  /*00d0*/  LDC R2, c[0x0][0x388] ;  /* 0x0000e200ff027b82 */ /* 0x000e220000000800 */
[----:B------:R-:W1:Y:S01]  /*00e0*/  LDCU.64 UR4, c[0x0][0x358] ;  /* 0x00006b00ff0477ac */ /* 0x000e620008000a00 */
[----:B------:R-:W-:Y:S01]  /*00f0*/  HFMA2 R24, -RZ, RZ, 0, 0 ;  /* 0x00000000ff187431 */ /* 0x000fe200000001ff */
[----:B0-----:R-:W-:-:S13]  /*0100*/  ISETP.GE.AND P0, PT, R2, 0x1, PT ;  /* 0x000000010200780c */ /* 0x001fda0003f06270 */
[----:B-1----:R-:W-:Y:S05]  /*0110*/  @!P0 BRA `(.L_x_0) ;  /* 0x0000000400e08947 */ /* 0x002fea0003800000 */
[C---:B------:R-:W-:Y:S01]  /*0120*/  ISETP.GE.U32.AND P1, PT, R2.reuse, 0x8, PT ;  /* 0x000000080200780c */ /* 0x040fe20003f26070 */
[----:B------:R-:W-:Y:S01]  /*0130*/  IMAD R20, R19, R2, RZ ;  /* 0x0000000213147224 */ /* 0x000fe200078e02ff */
[----:B------:R-:W-:Y:S02]  /*0140*/  LOP3.LUT R27, R2, 0x7, RZ, 0xc0, !PT ;  /* 0x00000007021b7812 */ /* 0x000fe400078ec0ff */
[----:B------:R-:W-:Y:S02]  /*0150*/  MOV R24, RZ ;  /* 0x000000ff00187202 */ /* 0x000fe40000000f00 */
[----:B------:R-:W-:Y:S02]  /*0160*/  ISETP.NE.AND P0, PT, R27, RZ, PT ;  /* 0x000000ff1b00720c */ /* 0x000fe40003f05270 */
[----:B------:R-:W-:-:S05]  /*0170*/  MOV R21, RZ ;  /* 0x000000ff00157202 */ /* 0x000fca0000000f00 */
[----:B------:R-:W-:Y:S06]  /*0180*/  @!P1 BRA `(.L_x_1) ;  /* 0x0000000000c49947 */ /* 0x000fec0003800000 */
[----:B------:R-:W0:Y:S01]  /*0190*/  LDC.64 R4, c[0x0][0x390] ;  /* 0x0000e400ff047b82 */ /* 0x000e220000000a00 */
[----:B------:R-:W-:Y:S02]  /*01a0*/  LOP3.LUT R21, R2, 0x7ffffff8, RZ, 0xc0, !PT ;  /* 0x7ffffff802157812 */ /* 0x000fe400078ec0ff */
[----:B------:R-:W-:Y:S02]  /*01b0*/  MOV R24, RZ ;  /* 0x000000ff00187202 */ /* 0x000fe40000000f00 */
[----:B------:R-:W-:Y:S02]  /*01c0*/  MOV R18, R0 ;  /* 0x0000000000127202 */ /* 0x000fe40000000f00 */
[----:B------:R-:W-:Y:S01]  /*01d0*/  IADD3 R22, PT, PT, -R21, RZ, RZ ;  /* 0x000000ff15167210 */ /* 0x000fe20007ffe1ff */
[----:B0-----:R-:W-:-:S03]  /*01e0*/  IMAD.WIDE.U32 R4, R20, 0x4, R4 ;  /* 0x0000000414047825 */ /* 0x001fc600078e0004 */
[----:B------:R-:W-:-:S04]  /*01f0*/  IADD3 R6, P1, PT, R4, 0x10, RZ ;  /* 0x0000001004067810 */ /* 0x000fc80007f3e0ff */
[----:B------:R-:W-:-:S09]  /*0200*/  IADD3.X R7, PT, PT, RZ, R5, RZ, P1, !PT ;  /* 0x00000005ff077210 */ /* 0x000fd20000ffe4ff */
.L_x_2:
[----:B------:R-:W0:Y:S01]  /*0210*/  LDC.64 R16, c[0x0][0x398] ;  /* 0x0000e600ff107b82 */ /* 0x000e220000000a00 */
[----:B------:R-:W-:Y:S02]  /*0220*/  MOV R4, R6 ;  /* 0x0000000600047202 */ /* 0x000fe40000000f00 */
[----:B------:R-:W-:-:S05]  /*0230*/  MOV R5, R7 ;  /* 0x0000000700057202 */ /* 0x000fca0000000f00 */
[----:B------:R-:W2:Y:S04]  /*0240*/  LDG.E R25, desc[UR4][R4.64+-0x10] ;  /* 0xfffff00404197981 */ /* 0x000ea8000c1e1900 */
[----:B------:R-:W3:Y:S04]  /*0250*/  LDG.E R23, desc[UR4][R4.64+-0xc] ;  /* 0xfffff40404177981 */ /* 0x000ee8000c1e1900 */
[----:B------:R-:W4:Y:S04]  /*0260*/  LDG.E R29, desc[UR4][R4.64+-0x8] ;  /* 0xfffff804041d7981 */ /* 0x000f28000c1e1900 */
[----:B------:R-:W5:Y:S01]  /*0270*/  LDG.E R28, desc[UR4][R4.64+-0x4] ;  /* 0xfffffc04041c7981 */ /* 0x000f62000c1e1900 */
[----:B0-----:R-:W-:-:S05]  /*0280*/  IMAD.WIDE R16, R18, 0x4, R16 ;  /* 0x0000000412107825 */ /* 0x001fca00078e0210 */
[----:B------:R0:W2:Y:S01]  /*0290*/  LDG.E R26, desc[UR4][R16.64] ;  /* 0x00000004101a7981 */ /* 0x0000a2000c1e1900 */
[----:B------:R-:W-:-:S04]  /*02a0*/  IMAD.WIDE R14, R3, 0x4, R16 ;  /* 0x00000004030e7825 */ /* 0x000fc800078e0210 */
[C---:B------:R-:W-:Y:S02]  /*02b0*/  IMAD.WIDE R6, R3.reuse, 0x4, R14 ;  /* 0x0000000403067825 */ /* 0x040fe400078e020e */
[----:B------:R-:W3:Y:S02]  /*02c0*/  LDG.E R14, desc[UR4][R14.64] ;  /* 0x000000040e0e7981 */ /* 0x000ee4000c1e1900 */
[C---:B------:R-:W-:Y:S02]  /*02d0*/  IMAD.WIDE R10, R3.reuse, 0x4, R6 ;  /* 0x00000004030a7825 */ /* 0x040fe400078e0206 */
[----:B------:R-:W4:Y:S02]  /*02e0*/  LDG.E R6, desc[UR4][R6.64] ;  /* 0x0000000406067981 */ /* 0x000f24000c1e1900 */
[C---:B------:R-:W-:Y:S02]  /*02f0*/  IMAD.WIDE R8, R3.reuse, 0x4, R10 ;  /* 0x0000000403087825 */ /* 0x040fe400078e020a */
[----:B------:R-:W5:Y:S02]  /*0300*/  LDG.E R10, desc[UR4][R10.64] ;  /* 0x000000040a0a7981 */ /* 0x000f64000c1e1900 */
[----:B------:R-:W-:-:S02]  /*0310*/  IMAD.WIDE R12, R3, 0x4, R8 ;  /* 0x00000004030c7825 */ /* 0x000fc400078e0208 */
[----:B------:R-:W5:Y:S04]  /*0320*/  LDG.E R7, desc[UR4][R4.64] ;  /* 0x0000000404077981 */ /* 0x000f68000c1e1900 */
[----:B------:R-:W5:Y:S01]  /*0330*/  LDG.E R8, desc[UR4][R8.64] ;  /* 0x0000000408087981 */ /* 0x000f62000c1e1900 */
[----:B0-----:R-:W-:-:S03]  /*0340*/  IMAD.WIDE R16, R3, 0x4, R12 ;  /* 0x0000000403107825 */ /* 0x001fc600078e020c */
[----:B------:R-:W5:Y:S04]  /*0350*/  LDG.E R12, desc[UR4][R12.64] ;  /* 0x000000040c0c7981 */ /* 0x000f68000c1e1900 */
[----:B------:R-:W5:Y:S04]  /*0360*/  LDG.E R15, desc[UR4][R16.64] ;  /* 0x00000004100f7981 */ /* 0x000f68000c1e1900 */
[----:B------:R-:W5:Y:S04]  /*0370*/  LDG.E R9, desc[UR4][R4.64+0x4] ;  /* 0x0000040404097981 */ /* 0x000f68000c1e1900 */
[----:B------:R-:W5:Y:S01]  /*0380*/  LDG.E R11, desc[UR4][R4.64+0xc] ;  /* 0x00000c04040b7981 */ /* 0x000f62000c1e1900 */
[----:B--2---:R-:W-:Y:S01]  /*0390*/  FFMA R26, R25, R26, R24 ;  /* 0x0000001a191a7223 */ /* 0x004fe20000000018 */
[----:B------:R-:W-:-:S02]  /*03a0*/  IMAD.WIDE R24, R3, 0x4, R16 ;  /* 0x0000000403187825 */ /* 0x000fc400078e0210 */
[----:B------:R-:W2:Y:S04]  /*03b0*/  LDG.E R16, desc[UR4][R4.64+0x8] ;  /* 0x0000080404107981 */ /* 0x000ea8000c1e1900 */
[----:B------:R-:W2:Y:S01]  /*03c0*/  LDG.E R24, desc[UR4][R24.64] ;  /* 0x0000000418187981 */ /* 0x000ea2000c1e1900 */
[----:B---3--:R-:W-:Y:S01]  /*03d0*/  FFMA R14, R23, R14, R26 ;  /* 0x0000000e170e7223 */ /* 0x008fe2000000001a */
[----:B------:R-:W-:-:S03]  /*03e0*/  IADD3 R22, PT, PT, R22, 0x8, RZ ;  /* 0x0000000816167810 */ /* 0x000fc60007ffe0ff */
[----:B----4-:R-:W-:Y:S01]  /*03f0*/  FFMA R29, R29, R6, R14 ;  /* 0x000000061d1d7223 */ /* 0x010fe2000000000e */
[----:B------:R-:W-:-:S03]  /*0400*/  ISETP.NE.AND P1, PT, R22, RZ, PT ;  /* 0x000000ff1600720c */ /* 0x000fc60003f25270 */
[----:B-----5:R-:W-:Y:S01]  /*0410*/  FFMA R10, R28, R10, R29 ;  /* 0x0000000a1c0a7223 */ /* 0x020fe2000000001d */
[----:B------:R-:W-:-:S03]  /*0420*/  IADD3 R6, P2, PT, R4, 0x20, RZ ;  /* 0x0000002004067810 */ /* 0x000fc60007f5e0ff */
[----:B------:R-:W-:Y:S01]  /*0430*/  FFMA R8, R7, R8, R10 ;  /* 0x0000000807087223 */ /* 0x000fe2000000000a */
[----:B------:R-:W-:Y:S02]  /*0440*/  IADD3.X R7, PT, PT, RZ, R5, RZ, P2, !PT ;  /* 0x00000005ff077210 */ /* 0x000fe400017fe4ff */
[----:B------:R-:W-:Y:S01]  /*0450*/  LEA R18, R3, R18, 0x3 ;  /* 0x0000001203127211 */ /* 0x000fe200078e18ff */
[----:B------:R-:W-:-:S04]  /*0460*/  FFMA R9, R9, R12, R8 ;  /* 0x0000000c09097223 */ /* 0x000fc80000000008 */
[----:B--2---:R-:W-:-:S04]  /*0470*/  FFMA R16, R16, R15, R9 ;  /* 0x0000000f10107223 */ /* 0x004fc80000000009 */
[----:B------:R-:W-:Y:S01]  /*0480*/  FFMA R24, R11, R24, R16 ;  /* 0x000000180b187223 */ /* 0x000fe20000000010 */
[----:B------:R-:W-:Y:S06]  /*0490*/  @P1 BRA `(.L_x_2) ;  /* 0xfffffffc005c1947 */ /* 0x000fec000383ffff */
.L_x_1:
[----:B------:R-:W-:Y:S05]  /*04a0*/  @!P0 BRA `(.L_x_0) ;  /* 0x0000000000fc8947 */ /* 0x000fea0003800000 */
[----:B------:R-:W-:Y:S02]  /*04b0*/  ISETP.GE.U32.AND P1, PT, R27, 0x4, PT ;  /* 0x000000041b00780c */ /* 0x000fe40003f26070 */
[----:B------:R-:W-:-:S04]  /*04c0*/  LOP3.LUT R16, R2, 0x3, RZ, 0xc0, !PT ;  /* 0x0000000302107812 */ /* 0x000fc800078ec0ff */
[----:B------:R-:W-:-:S07]  /*04d0*/  ISETP.NE.AND P0, PT, R16, RZ, PT ;  /* 0x000000ff1000720c */ /* 0x000fce0003f05270 */
[----:B------:R-:W-:Y:S06]  /*04e0*/  @!P1 BRA `(.L_x_3) ;  /* 0x00000000006c9947 */ /* 0x000fec0003800000 */
[----:B------:R-:W0:Y:S01]  /*04f0*/  LDC.64 R6, c[0x0][0x398] ;  /* 0x0000e600ff067b82 */ /* 0x000e220000000a00 */
[----:B------:R-:W1:Y:S01]  /*0500*/  LDCU.64 UR6, c[0x0][0x390] ;  /* 0x00007200ff0677ac */ /* 0x000e620008000a00 */
[----:B------:R-:W-:Y:S01]  /*0510*/  IMAD R9, R21, R3, R0 ;  /* 0x0000000315097224 */ /* 0x000fe200078e0200 */
[CC--:B------:R-:W-:Y:S02]  /*0520*/  IADD3 R5, PT, PT, R20.reuse, R21.reuse, RZ ;  /* 0x0000001514057210 */ /* 0x0c0fe40007ffe0ff */
[----:B------:R-:W-:-:S03]  /*0530*/  IADD3 R10, P1, PT, R20, R21, RZ ;  /* 0x00000015140a7210 */ /* 0x000fc60007f3e0ff */
[----:B------:R-:W2:Y:S01]  /*0540*/  LDC.64 R14, c[0x0][0x390] ;  /* 0x0000e400ff0e7b82 */ /* 0x000ea20000000a00 */
[----:B0-----:R-:W-:-:S04]  /*0550*/  IMAD.WIDE R6, R9, 0x4, R6 ;  /* 0x0000000409067825 */ /* 0x001fc800078e0206 */
[----:B------:R-:W-:Y:S02]  /*0560*/  IMAD.WIDE R8, R3, 0x4, R6 ;  /* 0x0000000403087825 */ /* 0x000fe400078e0206 */
[----:B------:R-:W3:Y:S02]  /*0570*/  LDG.E R6, desc[UR4][R6.64] ;  /* 0x0000000406067981 */ /* 0x000ee4000c1e1900 */
[----:B--2---:R-:W-:Y:S01]  /*0580*/  IMAD.WIDE.U32 R14, R5, 0x4, R14 ;  /* 0x00000004050e7825 */ /* 0x004fe200078e000e */
[----:B------:R-:W-:Y:S02]  /*0590*/  IADD3.X R5, PT, PT, RZ, RZ, RZ, P1, !PT ;  /* 0x000000ffff057210 */ /* 0x000fe40000ffe4ff */
[----:B-1----:R-:W-:-:S03]  /*05a0*/  LEA R4, P1, R10, UR6, 0x2 ;  /* 0x000000060a047c11 */ /* 0x002fc6000f8210ff */
[----:B------:R-:W3:Y:S01]  /*05b0*/  LDG.E R15, desc[UR4][R14.64] ;  /* 0x000000040e0f7981 */ /* 0x000ee2000c1e1900 */
[----:B------:R-:W-:Y:S01]  /*05c0*/  LEA.HI.X R5, R10, UR7, R5, 0x2, P1 ;  /* 0x000000070a057c11 */ /* 0x000fe200088f1405 */
[C---:B------:R-:W-:Y:S02]  /*05d0*/  IMAD.WIDE R10, R3.reuse, 0x4, R8 ;  /* 0x00000004030a7825 */ /* 0x040fe400078e0208 */
[----:B------:R-:W2:Y:S04]  /*05e0*/  LDG.E R8, desc[UR4][R8.64] ;  /* 0x0000000408087981 */ /* 0x000ea8000c1e1900 */
[----:B------:R-:W2:Y:S01]  /*05f0*/  LDG.E R17, desc[UR4][R4.64+0x4] ;  /* 0x0000040404117981 */ /* 0x000ea2000c1e1900 */
[----:B------:R-:W-:-:S03]  /*0600*/  IMAD.WIDE R12, R3, 0x4, R10 ;  /* 0x00000004030c7825 */ /* 0x000fc600078e020a */
[----:B------:R-:W4:Y:S04]  /*0610*/  LDG.E R22, desc[UR4][R10.64] ;  /* 0x000000040a167981 */ /* 0x000f28000c1e1900 */
[----:B------:R-:W4:Y:S04]  /*0620*/  LDG.E R18, desc[UR4][R4.64+0x8] ;  /* 0x0000080404127981 */ /* 0x000f28000c1e1900 */
[----:B------:R-:W5:Y:S04]  /*0630*/  LDG.E R26, desc[UR4][R4.64+0xc] ;  /* 0x00000c04041a7981 */ /* 0x000f68000c1e1900 */
[----:B------:R-:W5:Y:S01]  /*0640*/  LDG.E R12, desc[UR4][R12.64] ;  /* 0x000000040c0c7981 */ /* 0x000f62000c1e1900 */
[----:B------:R-:W-:Y:S01]  /*0650*/  IADD3 R21, PT, PT, R21, 0x4, RZ ;  /* 0x0000000415157810 */ /* 0x000fe20007ffe0ff */
[----:B---3--:R-:W-:-:S04]  /*0660*/  FFMA R24, R15, R6, R24 ;  /* 0x000000060f187223 */ /* 0x008fc80000000018 */
[----:B--2---:R-:W-:-:S04]  /*0670*/  FFMA R17, R17, R8, R24 ;  /* 0x0000000811117223 */ /* 0x004fc80000000018 */
[----:B----4-:R-:W-:-:S04]  /*0680*/  FFMA R17, R18, R22, R17 ;  /* 0x0000001612117223 */ /* 0x010fc80000000011 */
[----:B-----5:R-:W-:-:S07]  /*0690*/  FFMA R24, R26, R12, R17 ;  /* 0x0000000c1a187223 */ /* 0x020fce0000000011 */
.L_x_3:
[----:B------:R-:W-:Y:S05]  /*06a0*/  @!P0 BRA `(.L_x_0) ;  /* 0x00000000007c8947 */ /* 0x000fea0003800000 */
[----:B------:R-:W-:Y:S01]  /*06b0*/  ISETP.NE.AND P1, PT, R16, 0x1, PT ;  /* 0x000000011000780c */ /* 0x000fe20003f25270 */
[----:B------:R-:W0:Y:S01]  /*06c0*/  LDC.64 R12, c[0x0][0x390] ;  /* 0x0000e400ff0c7b82 */ /* 0x000e220000000a00 */
[----:B------:R-:W-:-:S04]  /*06d0*/  LOP3.LUT R2, R2, 0x1, RZ, 0xc0, !PT ;  /* 0x0000000102027812 */ /* 0x000fc800078ec0ff */
[----:B------:R-:W-:-:S03]  /*06e0*/  ISETP.NE.U32.AND P0, PT, R2, 0x1, PT ;  /* 0x000000010200780c */ /* 0x000fc60003f05070 */
[----:B------:R-:W1:Y:S04]  /*06f0*/  LDC.64 R10, c[0x0][0x398] ;  /* 0x0000e600ff0a7b82 */ /* 0x000e680000000a00 */
[CC--:B------:R-:W-:Y:S02]  /*0700*/  @P1 IADD3 R15, PT, PT, R20.reuse, R21.reuse, RZ ;  /* 0x00000015140f1210 */ /* 0x0c0fe40007ffe0ff */
[----:B------:R-:W-:Y:S02]  /*0710*/  @P1 IADD3 R2, P2, PT, R20, R21, RZ ;  /* 0x0000001514021210 */ /* 0x000fe40007f5e0ff */
[----:B------:R-:W2:Y:S02]  /*0720*/  @P1 LDC.64 R4, c[0x0][0x390] ;  /* 0x0000e400ff041b82 */ /* 0x000ea40000000a00 */
[----:B------:R-:W-:-:S06]  /*0730*/  @P1 IADD3.X R14, PT, PT, RZ, RZ, RZ, P2, !PT ;  /* 0x000000ffff0e1210 */ /* 0x000fcc00017fe4ff */
[----:B------:R-:W3:Y:S01]  /*0740*/  LDC.64 R6, c[0x0][0x390] ;  /* 0x0000e400ff067b82 */ /* 0x000ee20000000a00 */
[----:B0-----:R-:W-:-:S04]  /*0750*/  @P1 IMAD.WIDE.U32 R12, R15, 0x4, R12 ;  /* 0x000000040f0c1825 */ /* 0x001fc800078e000c */
[C---:B------:R-:W-:Y:S01]  /*0760*/  @P1 IMAD R15, R21.reuse, R3, R0 ;  /* 0x00000003150f1224 */ /* 0x040fe200078e0200 */
[----:B------:R-:W-:Y:S01]  /*0770*/  @P1 IADD3 R21, PT, PT, R21, 0x2, RZ ;  /* 0x0000000215151810 */ /* 0x000fe20007ffe0ff */
[----:B------:R-:W4:Y:S01]  /*0780*/  @P1 LDG.E R13, desc[UR4][R12.64] ;  /* 0x000000040c0d1981 */ /* 0x000f22000c1e1900 */
[----:B------:R-:W0:Y:S01]  /*0790*/  LDC.64 R8, c[0x0][0x398] ;  /* 0x0000e600ff087b82 */ /* 0x000e220000000a00 */
[----:B-1----:R-:W-:Y:S01]  /*07a0*/  @P1 IMAD.WIDE R10, R15, 0x4, R10 ;  /* 0x000000040f0a1825 */ /* 0x002fe200078e020a */
[----:B------:R-:W-:Y:S02]  /*07b0*/  @!P0 IADD3 R17, PT, PT, R20, R21, RZ ;  /* 0x0000001514118210 */ /* 0x000fe40007ffe0ff */
[----:B--2---:R-:W-:Y:S01]  /*07c0*/  @P1 LEA R4, P2, R2, R4, 0x2 ;  /* 0x0000000402041211 */ /* 0x004fe200078410ff */
[----:B------:R-:W-:-:S03]  /*07d0*/  @!P0 IMAD R21, R21, R3, R0 ;  /* 0x0000000315158224 */ /* 0x000fc600078e0200 */
[----:B------:R-:W-:Y:S01]  /*07e0*/  @P1 LEA.HI.X R5, R2, R5, R14, 0x2, P2 ;  /* 0x0000000502051211 */ /* 0x000fe200010f140e */
[----:B------:R-:W-:Y:S01]  /*07f0*/  @P1 IMAD.WIDE R14, R3, 0x4, R10 ;  /* 0x00000004030e1825 */ /* 0x000fe200078e020a */
[----:B------:R-:W4:Y:S03]  /*0800*/  @P1 LDG.E R2, desc[UR4][R10.64] ;  /* 0x000000040a021981 */ /* 0x000f26000c1e1900 */
[----:B---3--:R-:W-:Y:S01]  /*0810*/  @!P0 IMAD.WIDE.U32 R6, R17, 0x4, R6 ;  /* 0x0000000411068825 */ /* 0x008fe200078e0006 */
[----:B------:R-:W2:Y:S04]  /*0820*/  @P1 LDG.E R5, desc[UR4][R4.64+0x4] ;  /* 0x0000040404051981 */ /* 0x000ea8000c1e1900 */
[----:B------:R-:W2:Y:S01]  /*0830*/  @P1 LDG.E R14, desc[UR4][R14.64] ;  /* 0x000000040e0e1981 */ /* 0x000ea2000c1e1900 */
[----:B0-----:R-:W-:-:S03]  /*0840*/  @!P0 IMAD.WIDE R8, R21, 0x4, R8 ;  /* 0x0000000415088825 */ /* 0x001fc600078e0208 */
[----:B------:R-:W3:Y:S04]  /*0850*/  @!P0 LDG.E R7, desc[UR4][R6.64] ;  /* 0x0000000406078981 */ /* 0x000ee8000c1e1900 */
[----:B------:R-:W3:Y:S01]  /*0860*/  @!P0 LDG.E R8, desc[UR4][R8.64] ;  /* 0x0000000408088981 */ /* 0x000ee2000c1e1900 */
[----:B----4-:R-:W-:-:S04]  /*0870*/  @P1 FFMA R2, R13, R2, R24 ;  /* 0x000000020d021223 */ /* 0x010fc80000000018 */
[----:B--2---:R-:W-:-:S04]  /*0880*/  @P1 FFMA R24, R5, R14, R2 ;  /* 0x0000000e05181223 */ /* 0x004fc80000000002 */
[----:B---3--:R-:W-:-:S07]  /*0890*/  @!P0 FFMA R24, R7, R8, R24 ;  /* 0x0000000807188223 */ /* 0x008fce0000000018 */
.L_x_0:
[----:B------:R-:W0:Y:S01]  /*08a0*/  LDC.64 R4, c[0x0][0x3a0] ;  /* 0x0000e800ff047b82 */ /* 0x000e220000000a00 */
[----:B------:R-:W-:-:S04]  /*08b0*/  IMAD R3, R19, R3, R0 ;  /* 0x0000000313037224 */ /* 0x000fc800078e0200 */
[----:B0-----:R-:W-:-:S05]  /*08c0*/  IMAD.WIDE R2, R3, 0x4, R4 ;  /* 0x0000000403027825 */ /* 0x001fca00078e0204 */
[----:B------:R-:W-:Y:S01]  /*08d0*/  STG.E desc[UR4][R2.64], R24 ;  /* 0x0000001802007986 */ /* 0x000fe2000c101904 */
[----:B------:R-:W-:Y:S05]  /*08e0*/  EXIT ;  /* 0x000000000000794d */ /* 0x000fea0003800000 */
.L_x_4:
[----:B------:R-:W-:-:S00]  /*08f0*/  BRA `(.L_x_4) ;  /* 0xfffffffc00fc7947 */ /* 0x000fc0000383ffff */
[----:B------:R-:W-:-:S00]  /*0900*/  NOP ;  /* 0x0000000000007918 */ /* 0x000fc00000000000 */
[----:B------:R-:W-:-:S00]  /*0910*/  NOP ;  /* 0x0000000000007918 */ /* 0x000fc00000000000 */
[----:B------:R-:W-:-:S00]  /*0920*/  NOP ;  /* 0x0000000000007918 */ /* 0x000fc00000000000 */
[----:B------:R-:W-:-:S00]  /*0930*/  NOP ;  /* 0x0000000000007918 */ /* 0x000fc00000000000 */
[----:B------:R-:W-:-:S00]  /*0940*/  NOP ;  /* 0x0000000000007918 */ /* 0x000fc00000000000 */
[----:B------:R-:W-:-:S00]  /*0950*/  NOP ;  /* 0x0000000000007918 */ /* 0x000fc00000000000 */
[----:B------:R-:W-:-:S00]  /*0960*/  NOP ;  /* 0x0000000000007918 */ /* 0x000fc00000000000 */
[----:B------:R-:W-:-:S00]  /*0970*/  NOP ;  /* 0x0000000000007918 */ /* 0x000fc00000000000 */
.L_x_5:


//--------------------- .nv.shared.reserved.0     --------------------------
	.section	.nv.shared.reserved.0,"aw",@nobits
	.weak		__nv_reservedSMEM_offset_0_alias
	.size		__nv_reservedSMEM_offset_0_alias, 0, 64
	.other		__nv_reservedSMEM_offset_0_alias,@"STO_CUDA_RESERVED_SHARED STV_DEFAULT"
__nv_reservedSMEM_offset_0_alias:
	.zero		0
	.zero		64


//--------------------- .nv.constant0._Z15matrixMulKerneliiiPKfS0_Pf --------------------------
	.section	.nv.constant0._Z15matrixMulKerneliiiPKfS0_Pf,"a",@progbits
	.sectionflags	@""
	.align	4
.nv.constant0._Z15matrixMulKerneliiiPKfS0_Pf:
	.zero		936


//--------------------- SYMBOLS --------------------------

	.type		.nv.reservedSmem.offset0,@object
	.size		.nv.reservedSmem.offset0,0x4
